//
// Generated by NVIDIA NVVM Compiler
//
// Compiler Build ID: CL-36424714
// Cuda compilation tools, release 13.0, V13.0.88
// Based on NVVM 20.0.0
//

.version 9.0
.target sm_100
.address_size 64

	// .globl	_Z6appendPfS_iiii

.visible .entry _Z6appendPfS_iiii(
	.param .u64 .ptr .align 1 _Z6appendPfS_iiii_param_0,
	.param .u64 .ptr .align 1 _Z6appendPfS_iiii_param_1,
	.param .u32 _Z6appendPfS_iiii_param_2,
	.param .u32 _Z6appendPfS_iiii_param_3,
	.param .u32 _Z6appendPfS_iiii_param_4,
	.param .u32 _Z6appendPfS_iiii_param_5
)
{
	.reg .pred 	%p<3>;
	.reg .b32 	%r<12>;
	.reg .b32 	%f<3>;
	.reg .b64 	%rd<21>;

	ld.param.u64 	%rd3, [_Z6appendPfS_iiii_param_0];
	ld.param.u64 	%rd4, [_Z6appendPfS_iiii_param_1];
	ld.param.u32 	%r3, [_Z6appendPfS_iiii_param_2];
	ld.param.u32 	%r4, [_Z6appendPfS_iiii_param_3];
	ld.param.u32 	%r5, [_Z6appendPfS_iiii_param_4];
	ld.param.u32 	%r6, [_Z6appendPfS_iiii_param_5];
	cvta.to.global.u64 	%rd1, %rd4;
	cvta.to.global.u64 	%rd2, %rd3;
	mov.u32 	%r1, %tid.x;
	mul.lo.s32 	%r7, %r5, %r6;
	shl.b32 	%r8, %r7, 1;
	setp.gt.s32 	%p1, %r1, %r8;
	@%p1 bra 	$L__BB0_4;
	mul.lo.s32 	%r2, %r6, %r5;
	setp.ge.s32 	%p2, %r1, %r2;
	@%p2 bra 	$L__BB0_3;
	mul.lo.s32 	%r11, %r6, %r3;
	cvt.s64.s32 	%rd14, %r11;
	cvt.u64.u32 	%rd15, %r1;
	add.s64 	%rd16, %rd14, %rd15;
	shl.b64 	%rd17, %rd16, 2;
	add.s64 	%rd18, %rd2, %rd17;
	ld.global.f32 	%f2, [%rd18];
	mul.wide.u32 	%rd19, %r1, 4;
	add.s64 	%rd20, %rd1, %rd19;
	st.global.f32 	[%rd20], %f2;
	bra.uni 	$L__BB0_4;
$L__BB0_3:
	mul.lo.s32 	%r9, %r6, %r4;
	cvt.s64.s32 	%rd5, %r9;
	cvt.u64.u32 	%rd6, %r1;
	add.s64 	%rd7, %rd5, %rd6;
	neg.s32 	%r10, %r2;
	cvt.s64.s32 	%rd8, %r10;
	add.s64 	%rd9, %rd7, %rd8;
	shl.b64 	%rd10, %rd9, 2;
	add.s64 	%rd11, %rd2, %rd10;
	ld.global.f32 	%f1, [%rd11];
	mul.wide.u32 	%rd12, %r1, 4;
	add.s64 	%rd13, %rd1, %rd12;
	st.global.f32 	[%rd13], %f1;
$L__BB0_4:
	ret;

}


// ===== COMPILED SASS (sm_100) =====

	.target	sm_100

	.elftype	@"ET_EXEC"


//--------------------- .note.nv.tkinfo           --------------------------
	.section	.note.nv.tkinfo,"",@"SHT_NOTE"
	.sectionflags	@"SHF_NOTE_NV_TKINFO"
	.tkinfo
        /*0018*/ 	.word	0x00000002
        /*0030*/ 	.string	""
        /*0030*/ 	.string	"ptxas"
        /*0030*/ 	.string	"Cuda compilation tools, release 13.0, V13.0.88"
        /*0030*/ 	.string	"Build cuda_13.0.r13.0/compiler.36424714_0"
        /*0030*/ 	.string	"-arch sm_100 -m 64 "



//--------------------- .note.nv.cuinfo           --------------------------
	.section	.note.nv.cuinfo,"",@"SHT_NOTE"
	.sectionflags	@"SHF_NOTE_NV_CUINFO"
        /*0018*/ 	.short	0x0002
        /*001a*/ 	.short	0x0064
        /*001c*/ 	.short	0x0082
	.zero		2


//--------------------- .nv.info                  --------------------------
	.section	.nv.info,"",@"SHT_CUDA_INFO"
	.align	4


	//----- nvinfo : EIATTR_REGCOUNT
	.align		4
        /*0000*/ 	.byte	0x04, 0x2f
        /*0002*/ 	.short	(.L_1 - .L_0)
	.align		4
.L_0:
        /*0004*/ 	.word	index@(_Z6appendPfS_iiii)
        /*0008*/ 	.word	0x0000000a


	//----- nvinfo : EIATTR_FRAME_SIZE
	.align		4
.L_1:
        /*000c*/ 	.byte	0x04, 0x11
        /*000e*/ 	.short	(.L_3 - .L_2)
	.align		4
.L_2:
        /*0010*/ 	.word	index@(_Z6appendPfS_iiii)
        /*0014*/ 	.word	0x00000000


	//----- nvinfo : EIATTR_MIN_STACK_SIZE
	.align		4
.L_3:
        /*0018*/ 	.byte	0x04, 0x12
        /*001a*/ 	.short	(.L_5 - .L_4)
	.align		4
.L_4:
        /*001c*/ 	.word	index@(_Z6appendPfS_iiii)
        /*0020*/ 	.word	0x00000000
.L_5:


//--------------------- .nv.compat                --------------------------
	.section	.nv.compat,"",@"SHT_CUDA_COMPAT_INFO"
	.align	4
        /*0000*/ 	.byte	0x02, 0x09, 0x00, 0x00, 0x02, 0x02, 0x01, 0x00, 0x02, 0x05, 0x05, 0x00, 0x03, 0x07, 0x01, 0x01
        /*0010*/ 	.byte	0x02, 0x03, 0x00, 0x00, 0x02, 0x06, 0x01, 0x00, 0x04, 0x0b, 0x08, 0x00, 0x09, 0x00, 0x00, 0x00
        /*0020*/ 	.byte	0x00, 0x00, 0x00, 0x00


//--------------------- .nv.info._Z6appendPfS_iiii --------------------------
	.section	.nv.info._Z6appendPfS_iiii,"",@"SHT_CUDA_INFO"
	.sectionflags	@""
	.align	4


	//----- nvinfo : EIATTR_CUDA_API_VERSION
	.align		4
        /*0000*/ 	.byte	0x04, 0x37
        /*0002*/ 	.short	(.L_7 - .L_6)
.L_6:
        /*0004*/ 	.word	0x00000082


	//----- nvinfo : EIATTR_KPARAM_INFO
	.align		4
.L_7:
        /*0008*/ 	.byte	0x04, 0x17
        /*000a*/ 	.short	(.L_9 - .L_8)
.L_8:
        /*000c*/ 	.word	0x00000000
        /*0010*/ 	.short	0x0005
        /*0012*/ 	.short	0x001c
        /*0014*/ 	.byte	0x00, 0xf0, 0x11, 0x00


	//----- nvinfo : EIATTR_KPARAM_INFO
	.align		4
.L_9:
        /*0018*/ 	.byte	0x04, 0x17
        /*001a*/ 	.short	(.L_11 - .L_10)
.L_10:
        /*001c*/ 	.word	0x00000000
        /*0020*/ 	.short	0x0004
        /*0022*/ 	.short	0x0018
        /*0024*/ 	.byte	0x00, 0xf0, 0x11, 0x00


	//----- nvinfo : EIATTR_KPARAM_INFO
	.align		4
.L_11:
        /*0028*/ 	.byte	0x04, 0x17
        /*002a*/ 	.short	(.L_13 - .L_12)
.L_12:
        /*002c*/ 	.word	0x00000000
        /*0030*/ 	.short	0x0003
        /*0032*/ 	.short	0x0014
        /*0034*/ 	.byte	0x00, 0xf0, 0x11, 0x00


	//----- nvinfo : EIATTR_KPARAM_INFO
	.align		4
.L_13:
        /*0038*/ 	.byte	0x04, 0x17
        /*003a*/ 	.short	(.L_15 - .L_14)
.L_14:
        /*003c*/ 	.word	0x00000000
        /*0040*/ 	.short	0x0002
        /*0042*/ 	.short	0x0010
        /*0044*/ 	.byte	0x00, 0xf0, 0x11, 0x00


	//----- nvinfo : EIATTR_KPARAM_INFO
	.align		4
.L_15:
        /*0048*/ 	.byte	0x04, 0x17
        /*004a*/ 	.short	(.L_17 - .L_16)
.L_16:
        /*004c*/ 	.word	0x00000000
        /*0050*/ 	.short	0x0001
        /*0052*/ 	.short	0x0008
        /*0054*/ 	.byte	0x00, 0xf5, 0x21, 0x00


	//----- nvinfo : EIATTR_KPARAM_INFO
	.align		4
.L_17:
        /*0058*/ 	.byte	0x04, 0x17
        /*005a*/ 	.short	(.L_19 - .L_18)
.L_18:
        /*005c*/ 	.word	0x00000000
        /*0060*/ 	.short	0x0000
        /*0062*/ 	.short	0x0000
        /*0064*/ 	.byte	0x00, 0xf5, 0x21, 0x00


	//----- nvinfo : EIATTR_SPARSE_MMA_MASK
	.align		4
.L_19:
        /*0068*/ 	.byte	0x03, 0x50
        /*006a*/ 	.short	0x0000


	//----- nvinfo : EIATTR_MAXREG_COUNT
	.align		4
        /*006c*/ 	.byte	0x03, 0x1b
        /*006e*/ 	.short	0x00ff


	//----- nvinfo : EIATTR_MERCURY_ISA_VERSION
	.align		4
        /*0070*/ 	.byte	0x03, 0x5f
        /*0072*/ 	.short	0x0101


	//----- nvinfo : EIATTR_VRC_CTA_INIT_COUNT
	.align		4
        /*0074*/ 	.byte	0x02, 0x4a
	.zero		1
	.zero		1


	//----- nvinfo : EIATTR_EXIT_INSTR_OFFSETS
	.align		4
        /*0078*/ 	.byte	0x04, 0x1c
        /*007a*/ 	.short	(.L_21 - .L_20)


	//   ....[0]....
.L_20:
        /*007c*/ 	.word	0x00000060


	//   ....[1]....
        /*0080*/ 	.word	0x00000150


	//   ....[2]....
        /*0084*/ 	.word	0x00000240


	//----- nvinfo : EIATTR_CRS_STACK_SIZE
	.align		4
.L_21:
        /*0088*/ 	.byte	0x04, 0x1e
        /*008a*/ 	.short	(.L_23 - .L_22)
.L_22:
        /*008c*/ 	.word	0x00000000


	//----- nvinfo : EIATTR_CBANK_PARAM_SIZE
	.align		4
.L_23:
        /*0090*/ 	.byte	0x03, 0x19
        /*0092*/ 	.short	0x0020


	//----- nvinfo : EIATTR_PARAM_CBANK
	.align		4
        /*0094*/ 	.byte	0x04, 0x0a
        /*0096*/ 	.short	(.L_25 - .L_24)
	.align		4
.L_24:
        /*0098*/ 	.word	index@(.nv.constant0._Z6appendPfS_iiii)
        /*009c*/ 	.short	0x0380
        /*009e*/ 	.short	0x0020


	//----- nvinfo : EIATTR_SW_WAR
	.align		4
.L_25:
        /*00a0*/ 	.byte	0x04, 0x36
        /*00a2*/ 	.short	(.L_27 - .L_26)
.L_26:
        /*00a4*/ 	.word	0x00000008
.L_27:


//--------------------- .nv.callgraph             --------------------------
	.section	.nv.callgraph,"",@"SHT_CUDA_CALLGRAPH"
	.align	4
	.sectionentsize	8
	.align		4
        /*0000*/ 	.word	0x00000000
	.align		4
        /*0004*/ 	.word	0xffffffff
	.align		4
        /*0008*/ 	.word	0x00000000
	.align		4
        /*000c*/ 	.word	0xfffffffe
	.align		4
        /*0010*/ 	.word	0x00000000
	.align		4
        /*0014*/ 	.word	0xfffffffd
	.align		4
        /*0018*/ 	.word	0x00000000
	.align		4
        /*001c*/ 	.word	0xfffffffc


//--------------------- .text._Z6appendPfS_iiii   --------------------------
	.section	.text._Z6appendPfS_iiii,"ax",@progbits
	.align	128
        .global         _Z6appendPfS_iiii
        .type           _Z6appendPfS_iiii,@function
        .size           _Z6appendPfS_iiii,(.L_x_2 - _Z6appendPfS_iiii)
        .other          _Z6appendPfS_iiii,@"STO_CUDA_ENTRY STV_DEFAULT"
_Z6appendPfS_iiii:
.text._Z6appendPfS_iiii:
[----:B------:R-:W-:Y:S01]  /*0000*/  LDC R1, c[0x0][0x37c] ;  /* 0x0000df00ff017b82 */ /* 0x000fe20000000800 */
[----:B------:R-:W0:Y:S01]  /*0010*/  S2R R7, SR_TID.X ;  /* 0x0000000000077919 */ /* 0x000e220000002100 */
[----:B------:R-:W1:Y:S02]  /*0020*/  LDCU.64 UR6, c[0x0][0x398] ;  /* 0x00007300ff0677ac */ /* 0x000e640008000a00 */
[----:B-1----:R-:W-:-:S04]  /*0030*/  UIMAD UR4, UR6, UR7, URZ ;  /* 0x00000007060472a4 */ /* 0x002fc8000f8e02ff */
[----:B------:R-:W-:-:S06]  /*0040*/  USHF.L.U32 UR5, UR4, 0x1, URZ ;  /* 0x0000000104057899 */ /* 0x000fcc00080006ff */
[----:B0-----:R-:W-:-:S13]  /*0050*/  ISETP.GT.AND P0, PT, R7, UR5, PT ;  /* 0x0000000507007c0c */ /* 0x001fda000bf04270 */
[----:B------:R-:W-:Y:S05]  /*0060*/  @P0 EXIT ;  /* 0x000000000000094d */ /* 0x000fea0003800000 */
[----:B------:R-:W-:Y:S01]  /*0070*/  ISETP.GE.AND P0, PT, R7, UR4, PT ;  /* 0x0000000407007c0c */ /* 0x000fe2000bf06270 */
[----:B------:R-:W0:-:S12]  /*0080*/  LDCU.64 UR8, c[0x0][0x358] ;  /* 0x00006b00ff0877ac */ /* 0x000e180008000a00 */
[----:B------:R-:W-:Y:S05]  /*0090*/  @P0 BRA `(.L_x_0) ;  /* 0x0000000000300947 */ /* 0x000fea0003800000 */
[----:B------:R-:W1:Y:S01]  /*00a0*/  LDC R0, c[0x0][0x390] ;  /* 0x0000e400ff007b82 */ /* 0x000e620000000800 */
[----:B------:R-:W2:Y:S01]  /*00b0*/  LDCU.64 UR10, c[0x0][0x380] ;  /* 0x00007000ff0a77ac */ /* 0x000ea20008000a00 */
[----:B-1----:R-:W-:-:S05]  /*00c0*/  IMAD R0, R0, UR7, RZ ;  /* 0x0000000700007c24 */ /* 0x002fca000f8e02ff */
[----:B------:R-:W-:-:S04]  /*00d0*/  IADD3 R2, P0, PT, R0, R7, RZ ;  /* 0x0000000700027210 */ /* 0x000fc80007f1e0ff */
[----:B------:R-:W-:Y:S02]  /*00e0*/  LEA.HI.X.SX32 R3, R0, RZ, 0x1, P0 ;  /* 0x000000ff00037211 */ /* 0x000fe400000f0eff */
[----:B--2---:R-:W-:-:S04]  /*00f0*/  LEA R4, P0, R2, UR10, 0x2 ;  /* 0x0000000a02047c11 */ /* 0x004fc8000f8010ff */
[----:B------:R-:W-:Y:S02]  /*0100*/  LEA.HI.X R5, R2, UR11, R3, 0x2, P0 ;  /* 0x0000000b02057c11 */ /* 0x000fe400080f1403 */
[----:B------:R-:W1:Y:S04]  /*0110*/  LDC.64 R2, c[0x0][0x388] ;  /* 0x0000e200ff027b82 */ /* 0x000e680000000a00 */
[----:B0-----:R-:W2:Y:S01]  /*0120*/  LDG.E R5, desc[UR8][R4.64] ;  /* 0x0000000804057981 */ /* 0x001ea2000c1e1900 */
[----:B-1----:R-:W-:-:S05]  /*0130*/  IMAD.WIDE.U32 R2, R7, 0x4, R2 ;  /* 0x0000000407027825 */ /* 0x002fca00078e0002 */
[----:B--2---:R-:W-:Y:S01]  /*0140*/  STG.E desc[UR8][R2.64], R5 ;  /* 0x0000000502007986 */ /* 0x004fe2000c101908 */
[----:B------:R-:W-:Y:S05]  /*0150*/  EXIT ;  /* 0x000000000000794d */ /* 0x000fea0003800000 */
.L_x_0:
[----:B------:R-:W1:Y:S01]  /*0160*/  LDCU UR5, c[0x0][0x394] ;  /* 0x00007280ff0577ac */ /* 0x000e620008000800 */
[----:B------:R-:W-:Y:S01]  /*0170*/  IMAD R2, RZ, RZ, -UR4 ;  /* 0x80000004ff027e24 */ /* 0x000fe2000f8e02ff */
[----:B------:R-:W2:Y:S01]  /*0180*/  LDC.64 R4, c[0x0][0x388] ;  /* 0x0000e200ff047b82 */ /* 0x000ea20000000a00 */
[----:B------:R-:W3:Y:S03]  /*0190*/  LDCU.64 UR10, c[0x0][0x380] ;  /* 0x00007000ff0a77ac */ /* 0x000ee60008000a00 */
[----:B------:R-:W-:Y:S01]  /*01a0*/  SHF.R.S32.HI R0, RZ, 0x1f, R2 ;  /* 0x0000001fff007819 */ /* 0x000fe20000011402 */
[----:B-1----:R-:W-:-:S04]  /*01b0*/  UIMAD UR5, UR7, UR5, URZ ;  /* 0x00000005070572a4 */ /* 0x002fc8000f8e02ff */
[----:B------:R-:W-:Y:S02]  /*01c0*/  USHF.R.S32.HI UR6, URZ, 0x1f, UR5 ;  /* 0x0000001fff067899 */ /* 0x000fe40008011405 */
[----:B------:R-:W-:-:S04]  /*01d0*/  IADD3 R3, P0, P1, R2, UR5, R7 ;  /* 0x0000000502037c10 */ /* 0x000fc8000f91e007 */
[----:B------:R-:W-:Y:S02]  /*01e0*/  IADD3.X R0, PT, PT, R0, UR6, RZ, P0, P1 ;  /* 0x0000000600007c10 */ /* 0x000fe400087e24ff */
[----:B---3--:R-:W-:-:S04]  /*01f0*/  LEA R2, P0, R3, UR10, 0x2 ;  /* 0x0000000a03027c11 */ /* 0x008fc8000f8010ff */
[----:B------:R-:W-:-:S06]  /*0200*/  LEA.HI.X R3, R3, UR11, R0, 0x2, P0 ;  /* 0x0000000b03037c11 */ /* 0x000fcc00080f1400 */
[----:B0-----:R-:W3:Y:S01]  /*0210*/  LDG.E R3, desc[UR8][R2.64] ;  /* 0x0000000802037981 */ /* 0x001ee2000c1e1900 */
[----:B--2---:R-:W-:-:S05]  /*0220*/  IMAD.WIDE.U32 R4, R7, 0x4, R4 ;  /* 0x0000000407047825 */ /* 0x004fca00078e0004 */
[----:B---3--:R-:W-:Y:S01]  /*0230*/  STG.E desc[UR8][R4.64], R3 ;  /* 0x0000000304007986 */ /* 0x008fe2000c101908 */
[----:B------:R-:W-:Y:S05]  /*0240*/  EXIT ;  /* 0x000000000000794d */ /* 0x000fea0003800000 */
.L_x_1:
[----:B------:R-:W-:-:S00]  /*0250*/  BRA `(.L_x_1) ;  /* 0xfffffffc00fc7947 */ /* 0x000fc0000383ffff */
[----:B------:R-:W-:-:S00]  /*0260*/  NOP ;  /* 0x0000000000007918 */ /* 0x000fc00000000000 */
        /* <DEDUP_REMOVED lines=9> */
.L_x_2:


//--------------------- .nv.shared.reserved.0     --------------------------
	.section	.nv.shared.reserved.0,"aw",@nobits
	.weak		__nv_reservedSMEM_offset_0_alias
	.size		__nv_reservedSMEM_offset_0_alias, 0, 64
	.other		__nv_reservedSMEM_offset_0_alias,@"STO_CUDA_RESERVED_SHARED STV_DEFAULT"
__nv_reservedSMEM_offset_0_alias:
	.zero		0
	.zero		64


//--------------------- .nv.constant0._Z6appendPfS_iiii --------------------------
	.section	.nv.constant0._Z6appendPfS_iiii,"a",@progbits
	.sectionflags	@""
	.align	4
.nv.constant0._Z6appendPfS_iiii:
	.zero		928


//--------------------- SYMBOLS --------------------------

	.type		.nv.reservedSmem.offset0,@object
	.size		.nv.reservedSmem.offset0,0x4
